//
// Generated by NVIDIA NVVM Compiler
//
// Compiler Build ID: CL-36424714
// Cuda compilation tools, release 13.0, V13.0.88
// Based on NVVM 20.0.0
//

.version 9.0
.target sm_100
.address_size 64

	// .globl	_Z7reduce0PiS_
.extern .shared .align 16 .b8 shm[];

.visible .entry _Z7reduce0PiS_(
	.param .u64 .ptr .align 1 _Z7reduce0PiS__param_0,
	.param .u64 .ptr .align 1 _Z7reduce0PiS__param_1
)
{
	.reg .pred 	%p<5>;
	.reg .b32 	%r<21>;
	.reg .b64 	%rd<9>;

	ld.param.u64 	%rd2, [_Z7reduce0PiS__param_0];
	ld.param.u64 	%rd1, [_Z7reduce0PiS__param_1];
	cvta.to.global.u64 	%rd3, %rd2;
	mov.u32 	%r1, %tid.x;
	mov.u32 	%r2, %ctaid.x;
	mov.u32 	%r3, %ntid.x;
	mad.lo.s32 	%r7, %r2, %r3, %r1;
	mul.wide.s32 	%rd4, %r7, 4;
	add.s64 	%rd5, %rd3, %rd4;
	ld.global.u32 	%r8, [%rd5];
	shl.b32 	%r9, %r1, 2;
	mov.u32 	%r10, shm;
	add.s32 	%r4, %r10, %r9;
	st.shared.u32 	[%r4], %r8;
	bar.sync 	0;
	setp.lt.u32 	%p1, %r3, 2;
	@%p1 bra 	$L__BB0_5;
	mov.b32 	%r20, 1;
$L__BB0_2:
	shl.b32 	%r6, %r20, 1;
	add.s32 	%r12, %r6, -1;
	and.b32  	%r13, %r12, %r1;
	setp.ne.s32 	%p2, %r13, 0;
	@%p2 bra 	$L__BB0_4;
	shl.b32 	%r14, %r20, 2;
	add.s32 	%r15, %r4, %r14;
	ld.shared.u32 	%r16, [%r15];
	ld.shared.u32 	%r17, [%r4];
	add.s32 	%r18, %r17, %r16;
	st.shared.u32 	[%r4], %r18;
$L__BB0_4:
	bar.sync 	0;
	setp.lt.u32 	%p3, %r6, %r3;
	mov.u32 	%r20, %r6;
	@%p3 bra 	$L__BB0_2;
$L__BB0_5:
	setp.ne.s32 	%p4, %r1, 0;
	@%p4 bra 	$L__BB0_7;
	ld.shared.u32 	%r19, [shm];
	cvta.to.global.u64 	%rd6, %rd1;
	mul.wide.u32 	%rd7, %r2, 4;
	add.s64 	%rd8, %rd6, %rd7;
	st.global.u32 	[%rd8], %r19;
$L__BB0_7:
	ret;

}
	// .globl	_Z7reduce1PiS_
.visible .entry _Z7reduce1PiS_(
	.param .u64 .ptr .align 1 _Z7reduce1PiS__param_0,
	.param .u64 .ptr .align 1 _Z7reduce1PiS__param_1
)
{
	.reg .pred 	%p<5>;
	.reg .b32 	%r<24>;
	.reg .b64 	%rd<9>;

	ld.param.u64 	%rd2, [_Z7reduce1PiS__param_0];
	ld.param.u64 	%rd1, [_Z7reduce1PiS__param_1];
	cvta.to.global.u64 	%rd3, %rd2;
	mov.u32 	%r1, %tid.x;
	mov.u32 	%r2, %ctaid.x;
	mov.u32 	%r3, %ntid.x;
	mad.lo.s32 	%r7, %r2, %r3, %r1;
	mul.wide.s32 	%rd4, %r7, 4;
	add.s64 	%rd5, %rd3, %rd4;
	ld.global.u32 	%r8, [%rd5];
	shl.b32 	%r9, %r1, 2;
	mov.u32 	%r10, shm;
	add.s32 	%r11, %r10, %r9;
	st.shared.u32 	[%r11], %r8;
	bar.sync 	0;
	setp.lt.u32 	%p1, %r3, 2;
	@%p1 bra 	$L__BB1_5;
	mov.b32 	%r23, 1;
$L__BB1_2:
	shl.b32 	%r5, %r23, 1;
	mul.lo.s32 	%r6, %r5, %r1;
	setp.ge.u32 	%p2, %r6, %r3;
	@%p2 bra 	$L__BB1_4;
	add.s32 	%r13, %r6, %r23;
	shl.b32 	%r14, %r13, 2;
	add.s32 	%r16, %r10, %r14;
	ld.shared.u32 	%r17, [%r16];
	shl.b32 	%r18, %r6, 2;
	add.s32 	%r19, %r10, %r18;
	ld.shared.u32 	%r20, [%r19];
	add.s32 	%r21, %r20, %r17;
	st.shared.u32 	[%r19], %r21;
$L__BB1_4:
	bar.sync 	0;
	setp.lt.u32 	%p3, %r5, %r3;
	mov.u32 	%r23, %r5;
	@%p3 bra 	$L__BB1_2;
$L__BB1_5:
	setp.ne.s32 	%p4, %r1, 0;
	@%p4 bra 	$L__BB1_7;
	ld.shared.u32 	%r22, [shm];
	cvta.to.global.u64 	%rd6, %rd1;
	mul.wide.u32 	%rd7, %r2, 4;
	add.s64 	%rd8, %rd6, %rd7;
	st.global.u32 	[%rd8], %r22;
$L__BB1_7:
	ret;

}
	// .globl	_Z7reduce2PiS_
.visible .entry _Z7reduce2PiS_(
	.param .u64 .ptr .align 1 _Z7reduce2PiS__param_0,
	.param .u64 .ptr .align 1 _Z7reduce2PiS__param_1
)
{
	.reg .pred 	%p<5>;
	.reg .b32 	%r<18>;
	.reg .b64 	%rd<9>;

	ld.param.u64 	%rd2, [_Z7reduce2PiS__param_0];
	ld.param.u64 	%rd1, [_Z7reduce2PiS__param_1];
	cvta.to.global.u64 	%rd3, %rd2;
	mov.u32 	%r1, %tid.x;
	mov.u32 	%r2, %ctaid.x;
	mov.u32 	%r17, %ntid.x;
	mad.lo.s32 	%r7, %r2, %r17, %r1;
	mul.wide.s32 	%rd4, %r7, 4;
	add.s64 	%rd5, %rd3, %rd4;
	ld.global.u32 	%r8, [%rd5];
	shl.b32 	%r9, %r1, 2;
	mov.u32 	%r10, shm;
	add.s32 	%r4, %r10, %r9;
	st.shared.u32 	[%r4], %r8;
	bar.sync 	0;
	setp.lt.u32 	%p1, %r17, 2;
	@%p1 bra 	$L__BB2_4;
$L__BB2_1:
	shr.u32 	%r6, %r17, 1;
	setp.ge.u32 	%p2, %r1, %r6;
	@%p2 bra 	$L__BB2_3;
	shl.b32 	%r11, %r6, 2;
	add.s32 	%r12, %r4, %r11;
	ld.shared.u32 	%r13, [%r12];
	ld.shared.u32 	%r14, [%r4];
	add.s32 	%r15, %r14, %r13;
	st.shared.u32 	[%r4], %r15;
$L__BB2_3:
	bar.sync 	0;
	setp.gt.u32 	%p3, %r17, 3;
	mov.u32 	%r17, %r6;
	@%p3 bra 	$L__BB2_1;
$L__BB2_4:
	setp.ne.s32 	%p4, %r1, 0;
	@%p4 bra 	$L__BB2_6;
	ld.shared.u32 	%r16, [shm];
	cvta.to.global.u64 	%rd6, %rd1;
	mul.wide.u32 	%rd7, %r2, 4;
	add.s64 	%rd8, %rd6, %rd7;
	st.global.u32 	[%rd8], %r16;
$L__BB2_6:
	ret;

}
	// .globl	_Z7reduce3PiS_
.visible .entry _Z7reduce3PiS_(
	.param .u64 .ptr .align 1 _Z7reduce3PiS__param_0,
	.param .u64 .ptr .align 1 _Z7reduce3PiS__param_1
)
{
	.reg .pred 	%p<5>;
	.reg .b32 	%r<21>;
	.reg .b64 	%rd<11>;

	ld.param.u64 	%rd2, [_Z7reduce3PiS__param_0];
	ld.param.u64 	%rd1, [_Z7reduce3PiS__param_1];
	cvta.to.global.u64 	%rd3, %rd2;
	mov.u32 	%r1, %tid.x;
	mov.u32 	%r2, %ctaid.x;
	mov.u32 	%r20, %ntid.x;
	mad.lo.s32 	%r7, %r2, %r20, %r1;
	mul.wide.s32 	%rd4, %r7, 4;
	add.s64 	%rd5, %rd3, %rd4;
	ld.global.u32 	%r8, [%rd5];
	add.s32 	%r9, %r7, %r20;
	mul.wide.u32 	%rd6, %r9, 4;
	add.s64 	%rd7, %rd3, %rd6;
	ld.global.u32 	%r10, [%rd7];
	add.s32 	%r11, %r10, %r8;
	shl.b32 	%r12, %r1, 2;
	mov.u32 	%r13, shm;
	add.s32 	%r4, %r13, %r12;
	st.shared.u32 	[%r4], %r11;
	bar.sync 	0;
	setp.lt.u32 	%p1, %r20, 2;
	@%p1 bra 	$L__BB3_4;
$L__BB3_1:
	shr.u32 	%r6, %r20, 1;
	setp.ge.u32 	%p2, %r1, %r6;
	@%p2 bra 	$L__BB3_3;
	shl.b32 	%r14, %r6, 2;
	add.s32 	%r15, %r4, %r14;
	ld.shared.u32 	%r16, [%r15];
	ld.shared.u32 	%r17, [%r4];
	add.s32 	%r18, %r17, %r16;
	st.shared.u32 	[%r4], %r18;
$L__BB3_3:
	bar.sync 	0;
	setp.gt.u32 	%p3, %r20, 3;
	mov.u32 	%r20, %r6;
	@%p3 bra 	$L__BB3_1;
$L__BB3_4:
	setp.ne.s32 	%p4, %r1, 0;
	@%p4 bra 	$L__BB3_6;
	ld.shared.u32 	%r19, [shm];
	cvta.to.global.u64 	%rd8, %rd1;
	mul.wide.u32 	%rd9, %r2, 4;
	add.s64 	%rd10, %rd8, %rd9;
	st.global.u32 	[%rd10], %r19;
$L__BB3_6:
	ret;

}
	// .globl	_Z7reduce4PiS_
.visible .entry _Z7reduce4PiS_(
	.param .u64 .ptr .align 1 _Z7reduce4PiS__param_0,
	.param .u64 .ptr .align 1 _Z7reduce4PiS__param_1
)
{
	.reg .pred 	%p<6>;
	.reg .b32 	%r<39>;
	.reg .b64 	%rd<11>;

	ld.param.u64 	%rd2, [_Z7reduce4PiS__param_0];
	ld.param.u64 	%rd1, [_Z7reduce4PiS__param_1];
	cvta.to.global.u64 	%rd3, %rd2;
	mov.u32 	%r1, %tid.x;
	mov.u32 	%r2, %ctaid.x;
	mov.u32 	%r38, %ntid.x;
	mad.lo.s32 	%r7, %r2, %r38, %r1;
	mul.wide.s32 	%rd4, %r7, 4;
	add.s64 	%rd5, %rd3, %rd4;
	ld.global.u32 	%r8, [%rd5];
	add.s32 	%r9, %r7, %r38;
	mul.wide.u32 	%rd6, %r9, 4;
	add.s64 	%rd7, %rd3, %rd6;
	ld.global.u32 	%r10, [%rd7];
	add.s32 	%r11, %r10, %r8;
	shl.b32 	%r12, %r1, 2;
	mov.u32 	%r13, shm;
	add.s32 	%r4, %r13, %r12;
	st.shared.u32 	[%r4], %r11;
	bar.sync 	0;
	setp.lt.u32 	%p1, %r38, 66;
	@%p1 bra 	$L__BB4_4;
$L__BB4_1:
	shr.u32 	%r6, %r38, 1;
	setp.ge.u32 	%p2, %r1, %r6;
	@%p2 bra 	$L__BB4_3;
	shl.b32 	%r14, %r6, 2;
	add.s32 	%r15, %r4, %r14;
	ld.shared.u32 	%r16, [%r15];
	ld.shared.u32 	%r17, [%r4];
	add.s32 	%r18, %r17, %r16;
	st.shared.u32 	[%r4], %r18;
$L__BB4_3:
	bar.sync 	0;
	setp.gt.u32 	%p3, %r38, 131;
	mov.u32 	%r38, %r6;
	@%p3 bra 	$L__BB4_1;
$L__BB4_4:
	setp.gt.u32 	%p4, %r1, 31;
	@%p4 bra 	$L__BB4_7;
	ld.volatile.shared.u32 	%r19, [%r4+128];
	ld.volatile.shared.u32 	%r20, [%r4];
	add.s32 	%r21, %r20, %r19;
	st.volatile.shared.u32 	[%r4], %r21;
	ld.volatile.shared.u32 	%r22, [%r4+64];
	ld.volatile.shared.u32 	%r23, [%r4];
	add.s32 	%r24, %r23, %r22;
	st.volatile.shared.u32 	[%r4], %r24;
	ld.volatile.shared.u32 	%r25, [%r4+32];
	ld.volatile.shared.u32 	%r26, [%r4];
	add.s32 	%r27, %r26, %r25;
	st.volatile.shared.u32 	[%r4], %r27;
	ld.volatile.shared.u32 	%r28, [%r4+16];
	ld.volatile.shared.u32 	%r29, [%r4];
	add.s32 	%r30, %r29, %r28;
	st.volatile.shared.u32 	[%r4], %r30;
	ld.volatile.shared.u32 	%r31, [%r4+8];
	ld.volatile.shared.u32 	%r32, [%r4];
	add.s32 	%r33, %r32, %r31;
	st.volatile.shared.u32 	[%r4], %r33;
	ld.volatile.shared.u32 	%r34, [%r4+4];
	ld.volatile.shared.u32 	%r35, [%r4];
	add.s32 	%r36, %r35, %r34;
	st.volatile.shared.u32 	[%r4], %r36;
	setp.ne.s32 	%p5, %r1, 0;
	@%p5 bra 	$L__BB4_7;
	ld.shared.u32 	%r37, [shm];
	cvta.to.global.u64 	%rd8, %rd1;
	mul.wide.u32 	%rd9, %r2, 4;
	add.s64 	%rd10, %rd8, %rd9;
	st.global.u32 	[%rd10], %r37;
$L__BB4_7:
	ret;

}


// ===== COMPILED SASS (sm_100) =====

	.target	sm_100

	.elftype	@"ET_EXEC"


//--------------------- .note.nv.tkinfo           --------------------------
	.section	.note.nv.tkinfo,"",@"SHT_NOTE"
	.sectionflags	@"SHF_NOTE_NV_TKINFO"
	.tkinfo
        /*0018*/ 	.word	0x00000002
        /*0030*/ 	.string	""
        /*0030*/ 	.string	"ptxas"
        /*0030*/ 	.string	"Cuda compilation tools, release 13.0, V13.0.88"
        /*0030*/ 	.string	"Build cuda_13.0.r13.0/compiler.36424714_0"
        /*0030*/ 	.string	"-arch sm_100 -m 64 "



//--------------------- .note.nv.cuinfo           --------------------------
	.section	.note.nv.cuinfo,"",@"SHT_NOTE"
	.sectionflags	@"SHF_NOTE_NV_CUINFO"
        /*0018*/ 	.short	0x0002
        /*001a*/ 	.short	0x0064
        /*001c*/ 	.short	0x0082
	.zero		2


//--------------------- .nv.info                  --------------------------
	.section	.nv.info,"",@"SHT_CUDA_INFO"
	.align	4


	//----- nvinfo : EIATTR_REGCOUNT
	.align		4
        /*0000*/ 	.byte	0x04, 0x2f
        /*0002*/ 	.short	(.L_1 - .L_0)
	.align		4
.L_0:
        /*0004*/ 	.word	index@(_Z7reduce0PiS_)
        /*0008*/ 	.word	0x0000000b


	//----- nvinfo : EIATTR_FRAME_SIZE
	.align		4
.L_1:
        /*000c*/ 	.byte	0x04, 0x11
        /*000e*/ 	.short	(.L_3 - .L_2)
	.align		4
.L_2:
        /*0010*/ 	.word	index@(_Z7reduce0PiS_)
        /*0014*/ 	.word	0x00000000


	//----- nvinfo : EIATTR_REGCOUNT
	.align		4
.L_3:
        /*0018*/ 	.byte	0x04, 0x2f
        /*001a*/ 	.short	(.L_5 - .L_4)
	.align		4
.L_4:
        /*001c*/ 	.word	index@(_Z7reduce1PiS_)
        /*0020*/ 	.word	0x0000000a


	//----- nvinfo : EIATTR_FRAME_SIZE
	.align		4
.L_5:
        /*0024*/ 	.byte	0x04, 0x11
        /*0026*/ 	.short	(.L_7 - .L_6)
	.align		4
.L_6:
        /*0028*/ 	.word	index@(_Z7reduce1PiS_)
        /*002c*/ 	.word	0x00000000


	//----- nvinfo : EIATTR_REGCOUNT
	.align		4
.L_7:
        /*0030*/ 	.byte	0x04, 0x2f
        /*0032*/ 	.short	(.L_9 - .L_8)
	.align		4
.L_8:
        /*0034*/ 	.word	index@(_Z7reduce2PiS_)
        /*0038*/ 	.word	0x0000000b


	//----- nvinfo : EIATTR_FRAME_SIZE
	.align		4
.L_9:
        /*003c*/ 	.byte	0x04, 0x11
        /*003e*/ 	.short	(.L_11 - .L_10)
	.align		4
.L_10:
        /*0040*/ 	.word	index@(_Z7reduce2PiS_)
        /*0044*/ 	.word	0x00000000


	//----- nvinfo : EIATTR_REGCOUNT
	.align		4
.L_11:
        /*0048*/ 	.byte	0x04, 0x2f
        /*004a*/ 	.short	(.L_13 - .L_12)
	.align		4
.L_12:
        /*004c*/ 	.word	index@(_Z7reduce3PiS_)
        /*0050*/ 	.word	0x0000000c


	//----- nvinfo : EIATTR_FRAME_SIZE
	.align		4
.L_13:
        /*0054*/ 	.byte	0x04, 0x11
        /*0056*/ 	.short	(.L_15 - .L_14)
	.align		4
.L_14:
        /*0058*/ 	.word	index@(_Z7reduce3PiS_)
        /*005c*/ 	.word	0x00000000


	//----- nvinfo : EIATTR_REGCOUNT
	.align		4
.L_15:
        /*0060*/ 	.byte	0x04, 0x2f
        /*0062*/ 	.short	(.L_17 - .L_16)
	.align		4
.L_16:
        /*0064*/ 	.word	index@(_Z7reduce4PiS_)
        /*0068*/ 	.word	0x0000000e


	//----- nvinfo : EIATTR_FRAME_SIZE
	.align		4
.L_17:
        /*006c*/ 	.byte	0x04, 0x11
        /*006e*/ 	.short	(.L_19 - .L_18)
	.align		4
.L_18:
        /*0070*/ 	.word	index@(_Z7reduce4PiS_)
        /*0074*/ 	.word	0x00000000


	//----- nvinfo : EIATTR_MIN_STACK_SIZE
	.align		4
.L_19:
        /*0078*/ 	.byte	0x04, 0x12
        /*007a*/ 	.short	(.L_21 - .L_20)
	.align		4
.L_20:
        /*007c*/ 	.word	index@(_Z7reduce4PiS_)
        /*0080*/ 	.word	0x00000000


	//----- nvinfo : EIATTR_MIN_STACK_SIZE
	.align		4
.L_21:
        /*0084*/ 	.byte	0x04, 0x12
        /*0086*/ 	.short	(.L_23 - .L_22)
	.align		4
.L_22:
        /*0088*/ 	.word	index@(_Z7reduce3PiS_)
        /*008c*/ 	.word	0x00000000


	//----- nvinfo : EIATTR_MIN_STACK_SIZE
	.align		4
.L_23:
        /*0090*/ 	.byte	0x04, 0x12
        /*0092*/ 	.short	(.L_25 - .L_24)
	.align		4
.L_24:
        /*0094*/ 	.word	index@(_Z7reduce2PiS_)
        /*0098*/ 	.word	0x00000000


	//----- nvinfo : EIATTR_MIN_STACK_SIZE
	.align		4
.L_25:
        /*009c*/ 	.byte	0x04, 0x12
        /*009e*/ 	.short	(.L_27 - .L_26)
	.align		4
.L_26:
        /*00a0*/ 	.word	index@(_Z7reduce1PiS_)
        /*00a4*/ 	.word	0x00000000


	//----- nvinfo : EIATTR_MIN_STACK_SIZE
	.align		4
.L_27:
        /*00a8*/ 	.byte	0x04, 0x12
        /*00aa*/ 	.short	(.L_29 - .L_28)
	.align		4
.L_28:
        /*00ac*/ 	.word	index@(_Z7reduce0PiS_)
        /*00b0*/ 	.word	0x00000000
.L_29:


//--------------------- .nv.compat                --------------------------
	.section	.nv.compat,"",@"SHT_CUDA_COMPAT_INFO"
	.align	4
        /*0000*/ 	.byte	0x02, 0x09, 0x00, 0x00, 0x02, 0x02, 0x01, 0x00, 0x02, 0x05, 0x05, 0x00, 0x03, 0x07, 0x01, 0x01
        /*0010*/ 	.byte	0x02, 0x03, 0x00, 0x00, 0x02, 0x06, 0x01, 0x00, 0x04, 0x0b, 0x08, 0x00, 0x09, 0x00, 0x00, 0x00
        /*0020*/ 	.byte	0x00, 0x00, 0x00, 0x00


//--------------------- .nv.info._Z7reduce4PiS_   --------------------------
	.section	.nv.info._Z7reduce4PiS_,"",@"SHT_CUDA_INFO"
	.sectionflags	@""
	.align	4


	//----- nvinfo : EIATTR_CUDA_API_VERSION
	.align		4
        /*0000*/ 	.byte	0x04, 0x37
        /*0002*/ 	.short	(.L_31 - .L_30)
.L_30:
        /*0004*/ 	.word	0x00000082


	//----- nvinfo : EIATTR_KPARAM_INFO
	.align		4
.L_31:
        /*0008*/ 	.byte	0x04, 0x17
        /*000a*/ 	.short	(.L_33 - .L_32)
.L_32:
        /*000c*/ 	.word	0x00000000
        /*0010*/ 	.short	0x0001
        /*0012*/ 	.short	0x0008
        /*0014*/ 	.byte	0x00, 0xf5, 0x21, 0x00


	//----- nvinfo : EIATTR_KPARAM_INFO
	.align		4
.L_33:
        /*0018*/ 	.byte	0x04, 0x17
        /*001a*/ 	.short	(.L_35 - .L_34)
.L_34:
        /*001c*/ 	.word	0x00000000
        /*0020*/ 	.short	0x0000
        /*0022*/ 	.short	0x0000
        /*0024*/ 	.byte	0x00, 0xf5, 0x21, 0x00


	//----- nvinfo : EIATTR_SPARSE_MMA_MASK
	.align		4
.L_35:
        /*0028*/ 	.byte	0x03, 0x50
        /*002a*/ 	.short	0x0000


	//----- nvinfo : EIATTR_MAXREG_COUNT
	.align		4
        /*002c*/ 	.byte	0x03, 0x1b
        /*002e*/ 	.short	0x00ff


	//----- nvinfo : EIATTR_NUM_BARRIERS
	.align		4
        /*0030*/ 	.byte	0x02, 0x4c
        /*0032*/ 	.byte	0x01
	.zero		1


	//----- nvinfo : EIATTR_MERCURY_ISA_VERSION
	.align		4
        /*0034*/ 	.byte	0x03, 0x5f
        /*0036*/ 	.short	0x0101


	//----- nvinfo : EIATTR_VRC_CTA_INIT_COUNT
	.align		4
        /*0038*/ 	.byte	0x02, 0x4a
	.zero		1
	.zero		1


	//----- nvinfo : EIATTR_EXIT_INSTR_OFFSETS
	.align		4
        /*003c*/ 	.byte	0x04, 0x1c
        /*003e*/ 	.short	(.L_37 - .L_36)


	//   ....[0]....
.L_36:
        /*0040*/ 	.word	0x00000220


	//   ....[1]....
        /*0044*/ 	.word	0x000003c0


	//   ....[2]....
        /*0048*/ 	.word	0x00000440


	//----- nvinfo : EIATTR_CBANK_PARAM_SIZE
	.align		4
.L_37:
        /*004c*/ 	.byte	0x03, 0x19
        /*004e*/ 	.short	0x0010


	//----- nvinfo : EIATTR_PARAM_CBANK
	.align		4
        /*0050*/ 	.byte	0x04, 0x0a
        /*0052*/ 	.short	(.L_39 - .L_38)
	.align		4
.L_38:
        /*0054*/ 	.word	index@(.nv.constant0._Z7reduce4PiS_)
        /*0058*/ 	.short	0x0380
        /*005a*/ 	.short	0x0010


	//----- nvinfo : EIATTR_SW_WAR
	.align		4
.L_39:
        /*005c*/ 	.byte	0x04, 0x36
        /*005e*/ 	.short	(.L_41 - .L_40)
.L_40:
        /*0060*/ 	.word	0x00000008
.L_41:


//--------------------- .nv.info._Z7reduce3PiS_   --------------------------
	.section	.nv.info._Z7reduce3PiS_,"",@"SHT_CUDA_INFO"
	.sectionflags	@""
	.align	4


	//----- nvinfo : EIATTR_CUDA_API_VERSION
	.align		4
        /*0000*/ 	.byte	0x04, 0x37
        /*0002*/ 	.short	(.L_43 - .L_42)
.L_42:
        /*0004*/ 	.word	0x00000082


	//----- nvinfo : EIATTR_KPARAM_INFO
	.align		4
.L_43:
        /*0008*/ 	.byte	0x04, 0x17
        /*000a*/ 	.short	(.L_45 - .L_44)
.L_44:
        /*000c*/ 	.word	0x00000000
        /*0010*/ 	.short	0x0001
        /*0012*/ 	.short	0x0008
        /*0014*/ 	.byte	0x00, 0xf5, 0x21, 0x00


	//----- nvinfo : EIATTR_KPARAM_INFO
	.align		4
.L_45:
        /*0018*/ 	.byte	0x04, 0x17
        /*001a*/ 	.short	(.L_47 - .L_46)
.L_46:
        /*001c*/ 	.word	0x00000000
        /*0020*/ 	.short	0x0000
        /*0022*/ 	.short	0x0000
        /*0024*/ 	.byte	0x00, 0xf5, 0x21, 0x00


	//----- nvinfo : EIATTR_SPARSE_MMA_MASK
	.align		4
.L_47:
        /*0028*/ 	.byte	0x03, 0x50
        /*002a*/ 	.short	0x0000


	//----- nvinfo : EIATTR_MAXREG_COUNT
	.align		4
        /*002c*/ 	.byte	0x03, 0x1b
        /*002e*/ 	.short	0x00ff


	//----- nvinfo : EIATTR_NUM_BARRIERS
	.align		4
        /*0030*/ 	.byte	0x02, 0x4c
        /*0032*/ 	.byte	0x01
	.zero		1


	//----- nvinfo : EIATTR_MERCURY_ISA_VERSION
	.align		4
        /*0034*/ 	.byte	0x03, 0x5f
        /*0036*/ 	.short	0x0101


	//----- nvinfo : EIATTR_VRC_CTA_INIT_COUNT
	.align		4
        /*0038*/ 	.byte	0x02, 0x4a
	.zero		1
	.zero		1


	//----- nvinfo : EIATTR_EXIT_INSTR_OFFSETS
	.align		4
        /*003c*/ 	.byte	0x04, 0x1c
        /*003e*/ 	.short	(.L_49 - .L_48)


	//   ....[0]....
.L_48:
        /*0040*/ 	.word	0x00000220


	//   ....[1]....
        /*0044*/ 	.word	0x000002a0


	//----- nvinfo : EIATTR_CBANK_PARAM_SIZE
	.align		4
.L_49:
        /*0048*/ 	.byte	0x03, 0x19
        /*004a*/ 	.short	0x0010


	//----- nvinfo : EIATTR_PARAM_CBANK
	.align		4
        /*004c*/ 	.byte	0x04, 0x0a
        /*004e*/ 	.short	(.L_51 - .L_50)
	.align		4
.L_50:
        /*0050*/ 	.word	index@(.nv.constant0._Z7reduce3PiS_)
        /*0054*/ 	.short	0x0380
        /*0056*/ 	.short	0x0010


	//----- nvinfo : EIATTR_SW_WAR
	.align		4
.L_51:
        /*0058*/ 	.byte	0x04, 0x36
        /*005a*/ 	.short	(.L_53 - .L_52)
.L_52:
        /*005c*/ 	.word	0x00000008
.L_53:


//--------------------- .nv.info._Z7reduce2PiS_   --------------------------
	.section	.nv.info._Z7reduce2PiS_,"",@"SHT_CUDA_INFO"
	.sectionflags	@""
	.align	4


	//----- nvinfo : EIATTR_CUDA_API_VERSION
	.align		4
        /*0000*/ 	.byte	0x04, 0x37
        /*0002*/ 	.short	(.L_55 - .L_54)
.L_54:
        /*0004*/ 	.word	0x00000082


	//----- nvinfo : EIATTR_KPARAM_INFO
	.align		4
.L_55:
        /*0008*/ 	.byte	0x04, 0x17
        /*000a*/ 	.short	(.L_57 - .L_56)
.L_56:
        /*000c*/ 	.word	0x00000000
        /*0010*/ 	.short	0x0001
        /*0012*/ 	.short	0x0008
        /*0014*/ 	.byte	0x00, 0xf5, 0x21, 0x00


	//----- nvinfo : EIATTR_KPARAM_INFO
	.align		4
.L_57:
        /*0018*/ 	.byte	0x04, 0x17
        /*001a*/ 	.short	(.L_59 - .L_58)
.L_58:
        /*001c*/ 	.word	0x00000000
        /*0020*/ 	.short	0x0000
        /*0022*/ 	.short	0x0000
        /*0024*/ 	.byte	0x00, 0xf5, 0x21, 0x00


	//----- nvinfo : EIATTR_SPARSE_MMA_MASK
	.align		4
.L_59:
        /*0028*/ 	.byte	0x03, 0x50
        /*002a*/ 	.short	0x0000


	//----- nvinfo : EIATTR_MAXREG_COUNT
	.align		4
        /*002c*/ 	.byte	0x03, 0x1b
        /*002e*/ 	.short	0x00ff


	//----- nvinfo : EIATTR_NUM_BARRIERS
	.align		4
        /*0030*/ 	.byte	0x02, 0x4c
        /*0032*/ 	.byte	0x01
	.zero		1


	//----- nvinfo : EIATTR_MERCURY_ISA_VERSION
	.align		4
        /*0034*/ 	.byte	0x03, 0x5f
        /*0036*/ 	.short	0x0101


	//----- nvinfo : EIATTR_VRC_CTA_INIT_COUNT
	.align		4
        /*0038*/ 	.byte	0x02, 0x4a
	.zero		1
	.zero		1


	//----- nvinfo : EIATTR_EXIT_INSTR_OFFSETS
	.align		4
        /*003c*/ 	.byte	0x04, 0x1c
        /*003e*/ 	.short	(.L_61 - .L_60)


	//   ....[0]....
.L_60:
        /*0040*/ 	.word	0x000001e0


	//   ....[1]....
        /*0044*/ 	.word	0x00000260


	//----- nvinfo : EIATTR_CBANK_PARAM_SIZE
	.align		4
.L_61:
        /*0048*/ 	.byte	0x03, 0x19
        /*004a*/ 	.short	0x0010


	//----- nvinfo : EIATTR_PARAM_CBANK
	.align		4
        /*004c*/ 	.byte	0x04, 0x0a
        /*004e*/ 	.short	(.L_63 - .L_62)
	.align		4
.L_62:
        /*0050*/ 	.word	index@(.nv.constant0._Z7reduce2PiS_)
        /*0054*/ 	.short	0x0380
        /*0056*/ 	.short	0x0010


	//----- nvinfo : EIATTR_SW_WAR
	.align		4
.L_63:
        /*0058*/ 	.byte	0x04, 0x36
        /*005a*/ 	.short	(.L_65 - .L_64)
.L_64:
        /*005c*/ 	.word	0x00000008
.L_65:


//--------------------- .nv.info._Z7reduce1PiS_   --------------------------
	.section	.nv.info._Z7reduce1PiS_,"",@"SHT_CUDA_INFO"
	.sectionflags	@""
	.align	4


	//----- nvinfo : EIATTR_CUDA_API_VERSION
	.align		4
        /*0000*/ 	.byte	0x04, 0x37
        /*0002*/ 	.short	(.L_67 - .L_66)
.L_66:
        /*0004*/ 	.word	0x00000082


	//----- nvinfo : EIATTR_KPARAM_INFO
	.align		4
.L_67:
        /*0008*/ 	.byte	0x04, 0x17
        /*000a*/ 	.short	(.L_69 - .L_68)
.L_68:
        /*000c*/ 	.word	0x00000000
        /*0010*/ 	.short	0x0001
        /*0012*/ 	.short	0x0008
        /*0014*/ 	.byte	0x00, 0xf5, 0x21, 0x00


	//----- nvinfo : EIATTR_KPARAM_INFO
	.align		4
.L_69:
        /*0018*/ 	.byte	0x04, 0x17
        /*001a*/ 	.short	(.L_71 - .L_70)
.L_70:
        /*001c*/ 	.word	0x00000000
        /*0020*/ 	.short	0x0000
        /*0022*/ 	.short	0x0000
        /*0024*/ 	.byte	0x00, 0xf5, 0x21, 0x00


	//----- nvinfo : EIATTR_SPARSE_MMA_MASK
	.align		4
.L_71:
        /*0028*/ 	.byte	0x03, 0x50
        /*002a*/ 	.short	0x0000


	//----- nvinfo : EIATTR_MAXREG_COUNT
	.align		4
        /*002c*/ 	.byte	0x03, 0x1b
        /*002e*/ 	.short	0x00ff


	//----- nvinfo : EIATTR_NUM_BARRIERS
	.align		4
        /*0030*/ 	.byte	0x02, 0x4c
        /*0032*/ 	.byte	0x01
	.zero		1


	//----- nvinfo : EIATTR_MERCURY_ISA_VERSION
	.align		4
        /*0034*/ 	.byte	0x03, 0x5f
        /*0036*/ 	.short	0x0101


	//----- nvinfo : EIATTR_VRC_CTA_INIT_COUNT
	.align		4
        /*0038*/ 	.byte	0x02, 0x4a
	.zero		1
	.zero		1


	//----- nvinfo : EIATTR_EXIT_INSTR_OFFSETS
	.align		4
        /*003c*/ 	.byte	0x04, 0x1c
        /*003e*/ 	.short	(.L_73 - .L_72)


	//   ....[0]....
.L_72:
        /*0040*/ 	.word	0x00000210


	//   ....[1]....
        /*0044*/ 	.word	0x00000290


	//----- nvinfo : EIATTR_CBANK_PARAM_SIZE
	.align		4
.L_73:
        /*0048*/ 	.byte	0x03, 0x19
        /*004a*/ 	.short	0x0010


	//----- nvinfo : EIATTR_PARAM_CBANK
	.align		4
        /*004c*/ 	.byte	0x04, 0x0a
        /*004e*/ 	.short	(.L_75 - .L_74)
	.align		4
.L_74:
        /*0050*/ 	.word	index@(.nv.constant0._Z7reduce1PiS_)
        /*0054*/ 	.short	0x0380
        /*0056*/ 	.short	0x0010


	//----- nvinfo : EIATTR_SW_WAR
	.align		4
.L_75:
        /*0058*/ 	.byte	0x04, 0x36
        /*005a*/ 	.short	(.L_77 - .L_76)
.L_76:
        /*005c*/ 	.word	0x00000008
.L_77:


//--------------------- .nv.info._Z7reduce0PiS_   --------------------------
	.section	.nv.info._Z7reduce0PiS_,"",@"SHT_CUDA_INFO"
	.sectionflags	@""
	.align	4


	//----- nvinfo : EIATTR_CUDA_API_VERSION
	.align		4
        /*0000*/ 	.byte	0x04, 0x37
        /*0002*/ 	.short	(.L_79 - .L_78)
.L_78:
        /*0004*/ 	.word	0x00000082


	//----- nvinfo : EIATTR_KPARAM_INFO
	.align		4
.L_79:
        /*0008*/ 	.byte	0x04, 0x17
        /*000a*/ 	.short	(.L_81 - .L_80)
.L_80:
        /*000c*/ 	.word	0x00000000
        /*0010*/ 	.short	0x0001
        /*0012*/ 	.short	0x0008
        /*0014*/ 	.byte	0x00, 0xf5, 0x21, 0x00


	//----- nvinfo : EIATTR_KPARAM_INFO
	.align		4
.L_81:
        /*0018*/ 	.byte	0x04, 0x17
        /*001a*/ 	.short	(.L_83 - .L_82)
.L_82:
        /*001c*/ 	.word	0x00000000
        /*0020*/ 	.short	0x0000
        /*0022*/ 	.short	0x0000
        /*0024*/ 	.byte	0x00, 0xf5, 0x21, 0x00


	//----- nvinfo : EIATTR_SPARSE_MMA_MASK
	.align		4
.L_83:
        /*0028*/ 	.byte	0x03, 0x50
        /*002a*/ 	.short	0x0000


	//----- nvinfo : EIATTR_MAXREG_COUNT
	.align		4
        /*002c*/ 	.byte	0x03, 0x1b
        /*002e*/ 	.short	0x00ff


	//----- nvinfo : EIATTR_NUM_BARRIERS
	.align		4
        /*0030*/ 	.byte	0x02, 0x4c
        /*0032*/ 	.byte	0x01
	.zero		1


	//----- nvinfo : EIATTR_MERCURY_ISA_VERSION
	.align		4
        /*0034*/ 	.byte	0x03, 0x5f
        /*0036*/ 	.short	0x0101


	//----- nvinfo : EIATTR_VRC_CTA_INIT_COUNT
	.align		4
        /*0038*/ 	.byte	0x02, 0x4a
	.zero		1
	.zero		1


	//----- nvinfo : EIATTR_EXIT_INSTR_OFFSETS
	.align		4
        /*003c*/ 	.byte	0x04, 0x1c
        /*003e*/ 	.short	(.L_85 - .L_84)


	//   ....[0]....
.L_84:
        /*0040*/ 	.word	0x000001f0


	//   ....[1]....
        /*0044*/ 	.word	0x00000270


	//----- nvinfo : EIATTR_CBANK_PARAM_SIZE
	.align		4
.L_85:
        /*0048*/ 	.byte	0x03, 0x19
        /*004a*/ 	.short	0x0010


	//----- nvinfo : EIATTR_PARAM_CBANK
	.align		4
        /*004c*/ 	.byte	0x04, 0x0a
        /*004e*/ 	.short	(.L_87 - .L_86)
	.align		4
.L_86:
        /*0050*/ 	.word	index@(.nv.constant0._Z7reduce0PiS_)
        /*0054*/ 	.short	0x0380
        /*0056*/ 	.short	0x0010


	//----- nvinfo : EIATTR_SW_WAR
	.align		4
.L_87:
        /*0058*/ 	.byte	0x04, 0x36
        /*005a*/ 	.short	(.L_89 - .L_88)
.L_88:
        /*005c*/ 	.word	0x00000008
.L_89:


//--------------------- .nv.callgraph             --------------------------
	.section	.nv.callgraph,"",@"SHT_CUDA_CALLGRAPH"
	.align	4
	.sectionentsize	8
	.align		4
        /*0000*/ 	.word	0x00000000
	.align		4
        /*0004*/ 	.word	0xffffffff
	.align		4
        /*0008*/ 	.word	0x00000000
	.align		4
        /*000c*/ 	.word	0xfffffffe
	.align		4
        /*0010*/ 	.word	0x00000000
	.align		4
        /*0014*/ 	.word	0xfffffffd
	.align		4
        /*0018*/ 	.word	0x00000000
	.align		4
        /*001c*/ 	.word	0xfffffffc


//--------------------- .text._Z7reduce4PiS_      --------------------------
	.section	.text._Z7reduce4PiS_,"ax",@progbits
	.align	128
        .global         _Z7reduce4PiS_
        .type           _Z7reduce4PiS_,@function
        .size           _Z7reduce4PiS_,(.L_x_15 - _Z7reduce4PiS_)
        .other          _Z7reduce4PiS_,@"STO_CUDA_ENTRY STV_DEFAULT"
_Z7reduce4PiS_:
.text._Z7reduce4PiS_:
[----:B------:R-:W-:Y:S01]  /*0000*/  LDC R1, c[0x0][0x37c] ;  /* 0x0000df00ff017b82 */ /* 0x000fe20000000800 */
[----:B------:R-:W0:Y:S01]  /*0010*/  S2R R3, SR_TID.X ;  /* 0x0000000000037919 */ /* 0x000e220000002100 */
[----:B------:R-:W0:Y:S06]  /*0020*/  LDCU UR8, c[0x0][0x360] ;  /* 0x00006c00ff0877ac */ /* 0x000e2c0008000800 */
[----:B------:R-:W1:Y:S01]  /*0030*/  LDC.64 R6, c[0x0][0x380] ;  /* 0x0000e000ff067b82 */ /* 0x000e620000000a00 */
[----:B------:R-:W0:Y:S01]  /*0040*/  S2R R0, SR_CTAID.X ;  /* 0x0000000000007919 */ /* 0x000e220000002500 */
[----:B------:R-:W2:Y:S01]  /*0050*/  LDCU.64 UR6, c[0x0][0x358] ;  /* 0x00006b00ff0677ac */ /* 0x000ea20008000a00 */
[----:B0-----:R-:W-:-:S04]  /*0060*/  IMAD R5, R0, UR8, R3 ;  /* 0x0000000800057c24 */ /* 0x001fc8000f8e0203 */
[C---:B------:R-:W-:Y:S02]  /*0070*/  VIADD R9, R5.reuse, UR8 ;  /* 0x0000000805097c36 */ /* 0x040fe40008000000 */
[----:B-1----:R-:W-:-:S04]  /*0080*/  IMAD.WIDE R4, R5, 0x4, R6 ;  /* 0x0000000405047825 */ /* 0x002fc800078e0206 */
[----:B------:R-:W-:Y:S02]  /*0090*/  IMAD.WIDE.U32 R6, R9, 0x4, R6 ;  /* 0x0000000409067825 */ /* 0x000fe400078e0006 */
[----:B--2---:R-:W2:Y:S04]  /*00a0*/  LDG.E R4, desc[UR6][R4.64] ;  /* 0x0000000604047981 */ /* 0x004ea8000c1e1900 */
[----:B------:R-:W2:Y:S01]  /*00b0*/  LDG.E R7, desc[UR6][R6.64] ;  /* 0x0000000606077981 */ /* 0x000ea2000c1e1900 */
[----:B------:R-:W0:Y:S01]  /*00c0*/  S2UR UR5, SR_CgaCtaId ;  /* 0x00000000000579c3 */ /* 0x000e220000008800 */
[----:B------:R-:W-:Y:S01]  /*00d0*/  UMOV UR4, 0x400 ;  /* 0x0000040000047882 */ /* 0x000fe20000000000 */
[----:B------:R-:W-:Y:S01]  /*00e0*/  UISETP.GE.U32.AND UP0, UPT, UR8, 0x42, UPT ;  /* 0x000000420800788c */ /* 0x000fe2000bf06070 */
[----:B------:R-:W-:Y:S01]  /*00f0*/  ISETP.GT.U32.AND P0, PT, R3, 0x1f, PT ;  /* 0x0000001f0300780c */ /* 0x000fe20003f04070 */
[----:B0-----:R-:W-:-:S06]  /*0100*/  ULEA UR4, UR5, UR4, 0x18 ;  /* 0x0000000405047291 */ /* 0x001fcc000f8ec0ff */
[----:B------:R-:W-:Y:S01]  /*0110*/  LEA R2, R3, UR4, 0x2 ;  /* 0x0000000403027c11 */ /* 0x000fe2000f8e10ff */
[----:B--2---:R-:W-:-:S05]  /*0120*/  IMAD.IADD R9, R4, 0x1, R7 ;  /* 0x0000000104097824 */ /* 0x004fca00078e0207 */
[----:B------:R0:W-:Y:S01]  /*0130*/  STS [R2], R9 ;  /* 0x0000000902007388 */ /* 0x0001e20000000800 */
[----:B------:R-:W-:Y:S06]  /*0140*/  BAR.SYNC.DEFER_BLOCKING 0x0 ;  /* 0x0000000000007b1d */ /* 0x000fec0000010000 */
[----:B------:R-:W-:Y:S05]  /*0150*/  BRA.U !UP0, `(.L_x_0) ;  /* 0x0000000108307547 */ /* 0x000fea000b800000 */
[----:B------:R-:W-:-:S07]  /*0160*/  MOV R4, UR8 ;  /* 0x0000000800047c02 */ /* 0x000fce0008000f00 */
.L_x_1:
[----:B------:R-:W-:-:S04]  /*0170*/  SHF.R.U32.HI R8, RZ, 0x1, R4 ;  /* 0x00000001ff087819 */ /* 0x000fc80000011604 */
[----:B------:R-:W-:-:S13]  /*0180*/  ISETP.GE.U32.AND P1, PT, R3, R8, PT ;  /* 0x000000080300720c */ /* 0x000fda0003f26070 */
[----:B------:R-:W-:Y:S01]  /*0190*/  @!P1 IMAD R5, R8, 0x4, R2 ;  /* 0x0000000408059824 */ /* 0x000fe200078e0202 */
[----:B------:R-:W-:Y:S05]  /*01a0*/  @!P1 LDS R6, [R2] ;  /* 0x0000000002069984 */ /* 0x000fea0000000800 */
[----:B------:R-:W1:Y:S02]  /*01b0*/  @!P1 LDS R5, [R5] ;  /* 0x0000000005059984 */ /* 0x000e640000000800 */
[----:B-1----:R-:W-:-:S05]  /*01c0*/  @!P1 IADD3 R7, PT, PT, R5, R6, RZ ;  /* 0x0000000605079210 */ /* 0x002fca0007ffe0ff */
[----:B------:R1:W-:Y:S01]  /*01d0*/  @!P1 STS [R2], R7 ;  /* 0x0000000702009388 */ /* 0x0003e20000000800 */
[----:B------:R-:W-:Y:S01]  /*01e0*/  BAR.SYNC.DEFER_BLOCKING 0x0 ;  /* 0x0000000000007b1d */ /* 0x000fe20000010000 */
[----:B------:R-:W-:Y:S01]  /*01f0*/  ISETP.GT.U32.AND P1, PT, R4, 0x83, PT ;  /* 0x000000830400780c */ /* 0x000fe20003f24070 */
[----:B------:R-:W-:-:S12]  /*0200*/  IMAD.MOV.U32 R4, RZ, RZ, R8 ;  /* 0x000000ffff047224 */ /* 0x000fd800078e0008 */
[----:B-1----:R-:W-:Y:S05]  /*0210*/  @P1 BRA `(.L_x_1) ;  /* 0xfffffffc00d41947 */ /* 0x002fea000383ffff */
.L_x_0:
[----:B------:R-:W-:Y:S05]  /*0220*/  @P0 EXIT ;  /* 0x000000000000094d */ /* 0x000fea0003800000 */
[----:B------:R-:W-:Y:S01]  /*0230*/  LDS R4, [R2+0x80] ;  /* 0x0000800002047984 */ /* 0x000fe20000000800 */
[----:B------:R-:W-:-:S03]  /*0240*/  ISETP.NE.AND P0, PT, R3, RZ, PT ;  /* 0x000000ff0300720c */ /* 0x000fc60003f05270 */
[----:B------:R-:W1:Y:S02]  /*0250*/  LDS R5, [R2] ;  /* 0x0000000002057984 */ /* 0x000e640000000800 */
[----:B-1----:R-:W-:-:S05]  /*0260*/  IADD3 R5, PT, PT, R4, R5, RZ ;  /* 0x0000000504057210 */ /* 0x002fca0007ffe0ff */
[----:B------:R-:W-:Y:S04]  /*0270*/  STS [R2], R5 ;  /* 0x0000000502007388 */ /* 0x000fe80000000800 */
[----:B------:R-:W-:Y:S04]  /*0280*/  LDS R4, [R2+0x40] ;  /* 0x0000400002047984 */ /* 0x000fe80000000800 */
[----:B------:R-:W1:Y:S02]  /*0290*/  LDS R7, [R2] ;  /* 0x0000000002077984 */ /* 0x000e640000000800 */
[----:B-1----:R-:W-:-:S05]  /*02a0*/  IMAD.IADD R7, R4, 0x1, R7 ;  /* 0x0000000104077824 */ /* 0x002fca00078e0207 */
[----:B------:R-:W-:Y:S04]  /*02b0*/  STS [R2], R7 ;  /* 0x0000000702007388 */ /* 0x000fe80000000800 */
[----:B------:R-:W-:Y:S04]  /*02c0*/  LDS R4, [R2+0x20] ;  /* 0x0000200002047984 */ /* 0x000fe80000000800 */
[----:B0-----:R-:W0:Y:S02]  /*02d0*/  LDS R9, [R2] ;  /* 0x0000000002097984 */ /* 0x001e240000000800 */
[----:B0-----:R-:W-:-:S05]  /*02e0*/  IADD3 R9, PT, PT, R4, R9, RZ ;  /* 0x0000000904097210 */ /* 0x001fca0007ffe0ff */
[----:B------:R-:W-:Y:S04]  /*02f0*/  STS [R2], R9 ;  /* 0x0000000902007388 */ /* 0x000fe80000000800 */
[----:B------:R-:W-:Y:S04]  /*0300*/  LDS R4, [R2+0x10] ;  /* 0x0000100002047984 */ /* 0x000fe80000000800 */
[----:B------:R-:W0:Y:S02]  /*0310*/  LDS R11, [R2] ;  /* 0x00000000020b7984 */ /* 0x000e240000000800 */
[----:B0-----:R-:W-:-:S05]  /*0320*/  IMAD.IADD R11, R4, 0x1, R11 ;  /* 0x00000001040b7824 */ /* 0x001fca00078e020b */
[----:B------:R-:W-:Y:S04]  /*0330*/  STS [R2], R11 ;  /* 0x0000000b02007388 */ /* 0x000fe80000000800 */
[----:B------:R-:W-:Y:S04]  /*0340*/  LDS R4, [R2+0x8] ;  /* 0x0000080002047984 */ /* 0x000fe80000000800 */
[----:B------:R-:W0:Y:S02]  /*0350*/  LDS R5, [R2] ;  /* 0x0000000002057984 */ /* 0x000e240000000800 */
[----:B0-----:R-:W-:-:S05]  /*0360*/  IADD3 R5, PT, PT, R4, R5, RZ ;  /* 0x0000000504057210 */ /* 0x001fca0007ffe0ff */
[----:B------:R-:W-:Y:S04]  /*0370*/  STS [R2], R5 ;  /* 0x0000000502007388 */ /* 0x000fe80000000800 */
[----:B------:R-:W-:Y:S04]  /*0380*/  LDS R4, [R2+0x4] ;  /* 0x0000040002047984 */ /* 0x000fe80000000800 */
[----:B------:R-:W0:Y:S02]  /*0390*/  LDS R7, [R2] ;  /* 0x0000000002077984 */ /* 0x000e240000000800 */
[----:B0-----:R-:W-:-:S05]  /*03a0*/  IMAD.IADD R7, R4, 0x1, R7 ;  /* 0x0000000104077824 */ /* 0x001fca00078e0207 */
[----:B------:R0:W-:Y:S01]  /*03b0*/  STS [R2], R7 ;  /* 0x0000000702007388 */ /* 0x0001e20000000800 */
[----:B------:R-:W-:Y:S05]  /*03c0*/  @P0 EXIT ;  /* 0x000000000000094d */ /* 0x000fea0003800000 */
[----:B------:R-:W1:Y:S01]  /*03d0*/  S2UR UR5, SR_CgaCtaId ;  /* 0x00000000000579c3 */ /* 0x000e620000008800 */
[----:B------:R-:W-:-:S07]  /*03e0*/  UMOV UR4, 0x400 ;  /* 0x0000040000047882 */ /* 0x000fce0000000000 */
[----:B0-----:R-:W0:Y:S01]  /*03f0*/  LDC.64 R2, c[0x0][0x388] ;  /* 0x0000e200ff027b82 */ /* 0x001e220000000a00 */
[----:B-1----:R-:W-:Y:S01]  /*0400*/  ULEA UR4, UR5, UR4, 0x18 ;  /* 0x0000000405047291 */ /* 0x002fe2000f8ec0ff */
[----:B0-----:R-:W-:-:S08]  /*0410*/  IMAD.WIDE.U32 R2, R0, 0x4, R2 ;  /* 0x0000000400027825 */ /* 0x001fd000078e0002 */
[----:B------:R-:W0:Y:S04]  /*0420*/  LDS R5, [UR4] ;  /* 0x00000004ff057984 */ /* 0x000e280008000800 */
[----:B0-----:R-:W-:Y:S01]  /*0430*/  STG.E desc[UR6][R2.64], R5 ;  /* 0x0000000502007986 */ /* 0x001fe2000c101906 */
[----:B------:R-:W-:Y:S05]  /*0440*/  EXIT ;  /* 0x000000000000794d */ /* 0x000fea0003800000 */
.L_x_2:
[----:B------:R-:W-:-:S00]  /*0450*/  BRA `(.L_x_2) ;  /* 0xfffffffc00fc7947 */ /* 0x000fc0000383ffff */
[----:B------:R-:W-:-:S00]  /*0460*/  NOP ;  /* 0x0000000000007918 */ /* 0x000fc00000000000 */
        /* <DEDUP_REMOVED lines=9> */
.L_x_15:


//--------------------- .text._Z7reduce3PiS_      --------------------------
	.section	.text._Z7reduce3PiS_,"ax",@progbits
	.align	128
        .global         _Z7reduce3PiS_
        .type           _Z7reduce3PiS_,@function
        .size           _Z7reduce3PiS_,(.L_x_16 - _Z7reduce3PiS_)
        .other          _Z7reduce3PiS_,@"STO_CUDA_ENTRY STV_DEFAULT"
_Z7reduce3PiS_:
.text._Z7reduce3PiS_:
        /* <DEDUP_REMOVED lines=15> */
[----:B------:R-:W-:Y:S01]  /*00f0*/  ISETP.NE.AND P0, PT, R6, RZ, PT ;  /* 0x000000ff0600720c */ /* 0x000fe20003f05270 */
[----:B0-----:R-:W-:-:S06]  /*0100*/  ULEA UR4, UR5, UR4, 0x18 ;  /* 0x0000000405047291 */ /* 0x001fcc000f8ec0ff */
[----:B------:R-:W-:Y:S01]  /*0110*/  LEA R7, R6, UR4, 0x2 ;  /* 0x0000000406077c11 */ /* 0x000fe2000f8e10ff */
[----:B--2---:R-:W-:-:S05]  /*0120*/  IMAD.IADD R0, R2, 0x1, R5 ;  /* 0x0000000102007824 */ /* 0x004fca00078e0205 */
[----:B------:R0:W-:Y:S01]  /*0130*/  STS [R7], R0 ;  /* 0x0000000007007388 */ /* 0x0001e20000000800 */
[----:B------:R-:W-:Y:S06]  /*0140*/  BAR.SYNC.DEFER_BLOCKING 0x0 ;  /* 0x0000000000007b1d */ /* 0x000fec0000010000 */
[----:B------:R-:W-:Y:S05]  /*0150*/  BRA.U !UP0, `(.L_x_3) ;  /* 0x0000000108307547 */ /* 0x000fea000b800000 */
[----:B0-----:R-:W-:-:S07]  /*0160*/  MOV R0, UR8 ;  /* 0x0000000800007c02 */ /* 0x001fce0008000f00 */
.L_x_4:
[----:B------:R-:W-:-:S04]  /*0170*/  SHF.R.U32.HI R5, RZ, 0x1, R0 ;  /* 0x00000001ff057819 */ /* 0x000fc80000011600 */
[----:B------:R-:W-:-:S13]  /*0180*/  ISETP.GE.U32.AND P1, PT, R6, R5, PT ;  /* 0x000000050600720c */ /* 0x000fda0003f26070 */
[----:B------:R-:W-:Y:S01]  /*0190*/  @!P1 IMAD R2, R5, 0x4, R7 ;  /* 0x0000000405029824 */ /* 0x000fe200078e0207 */
[----:B------:R-:W-:Y:S05]  /*01a0*/  @!P1 LDS R3, [R7] ;  /* 0x0000000007039984 */ /* 0x000fea0000000800 */
[----:B------:R-:W0:Y:S02]  /*01b0*/  @!P1 LDS R2, [R2] ;  /* 0x0000000002029984 */ /* 0x000e240000000800 */
[----:B0-----:R-:W-:-:S05]  /*01c0*/  @!P1 IADD3 R4, PT, PT, R2, R3, RZ ;  /* 0x0000000302049210 */ /* 0x001fca0007ffe0ff */
[----:B------:R1:W-:Y:S01]  /*01d0*/  @!P1 STS [R7], R4 ;  /* 0x0000000407009388 */ /* 0x0003e20000000800 */
[----:B------:R-:W-:Y:S01]  /*01e0*/  BAR.SYNC.DEFER_BLOCKING 0x0 ;  /* 0x0000000000007b1d */ /* 0x000fe20000010000 */
[----:B------:R-:W-:Y:S02]  /*01f0*/  ISETP.GT.U32.AND P1, PT, R0, 0x3, PT ;  /* 0x000000030000780c */ /* 0x000fe40003f24070 */
[----:B------:R-:W-:-:S11]  /*0200*/  MOV R0, R5 ;  /* 0x0000000500007202 */ /* 0x000fd60000000f00 */
[----:B-1----:R-:W-:Y:S05]  /*0210*/  @P1 BRA `(.L_x_4) ;  /* 0xfffffffc00d41947 */ /* 0x002fea000383ffff */
.L_x_3:
[----:B------:R-:W-:Y:S05]  /*0220*/  @P0 EXIT ;  /* 0x000000000000094d */ /* 0x000fea0003800000 */
[----:B------:R-:W1:Y:S01]  /*0230*/  S2UR UR5, SR_CgaCtaId ;  /* 0x00000000000579c3 */ /* 0x000e620000008800 */
[----:B------:R-:W-:-:S07]  /*0240*/  UMOV UR4, 0x400 ;  /* 0x0000040000047882 */ /* 0x000fce0000000000 */
[----:B------:R-:W2:Y:S01]  /*0250*/  LDC.64 R2, c[0x0][0x388] ;  /* 0x0000e200ff027b82 */ /* 0x000ea20000000a00 */
[----:B-1----:R-:W-:Y:S01]  /*0260*/  ULEA UR4, UR5, UR4, 0x18 ;  /* 0x0000000405047291 */ /* 0x002fe2000f8ec0ff */
[----:B--2---:R-:W-:-:S08]  /*0270*/  IMAD.WIDE.U32 R2, R9, 0x4, R2 ;  /* 0x0000000409027825 */ /* 0x004fd000078e0002 */
[----:B------:R-:W1:Y:S04]  /*0280*/  LDS R5, [UR4] ;  /* 0x00000004ff057984 */ /* 0x000e680008000800 */
[----:B-1----:R-:W-:Y:S01]  /*0290*/  STG.E desc[UR6][R2.64], R5 ;  /* 0x0000000502007986 */ /* 0x002fe2000c101906 */
[----:B------:R-:W-:Y:S05]  /*02a0*/  EXIT ;  /* 0x000000000000794d */ /* 0x000fea0003800000 */
.L_x_5:
        /* <DEDUP_REMOVED lines=13> */
.L_x_16:


//--------------------- .text._Z7reduce2PiS_      --------------------------
	.section	.text._Z7reduce2PiS_,"ax",@progbits
	.align	128
        .global         _Z7reduce2PiS_
        .type           _Z7reduce2PiS_,@function
        .size           _Z7reduce2PiS_,(.L_x_17 - _Z7reduce2PiS_)
        .other          _Z7reduce2PiS_,@"STO_CUDA_ENTRY STV_DEFAULT"
_Z7reduce2PiS_:
.text._Z7reduce2PiS_:
[----:B------:R-:W-:Y:S01]  /*0000*/  LDC R1, c[0x0][0x37c] ;  /* 0x0000df00ff017b82 */ /* 0x000fe20000000800 */
[----:B------:R-:W0:Y:S07]  /*0010*/  S2R R6, SR_TID.X ;  /* 0x0000000000067919 */ /* 0x000e2e0000002100 */
[----:B------:R-:W1:Y:S01]  /*0020*/  LDC.64 R2, c[0x0][0x380] ;  /* 0x0000e000ff027b82 */ /* 0x000e620000000a00 */
[----:B------:R-:W0:Y:S01]  /*0030*/  LDCU UR8, c[0x0][0x360] ;  /* 0x00006c00ff0877ac */ /* 0x000e220008000800 */
[----:B------:R-:W0:Y:S01]  /*0040*/  S2R R7, SR_CTAID.X ;  /* 0x0000000000077919 */ /* 0x000e220000002500 */
[----:B------:R-:W2:Y:S01]  /*0050*/  LDCU.64 UR6, c[0x0][0x358] ;  /* 0x00006b00ff0677ac */ /* 0x000ea20008000a00 */
[----:B0-----:R-:W-:-:S04]  /*0060*/  IMAD R5, R7, UR8, R6 ;  /* 0x0000000807057c24 */ /* 0x001fc8000f8e0206 */
[----:B-1----:R-:W-:-:S06]  /*0070*/  IMAD.WIDE R2, R5, 0x4, R2 ;  /* 0x0000000405027825 */ /* 0x002fcc00078e0202 */
[----:B--2---:R-:W2:Y:S01]  /*0080*/  LDG.E R2, desc[UR6][R2.64] ;  /* 0x0000000602027981 */ /* 0x004ea2000c1e1900 */
[----:B------:R-:W0:Y:S01]  /*0090*/  S2UR UR5, SR_CgaCtaId ;  /* 0x00000000000579c3 */ /* 0x000e220000008800 */
[----:B------:R-:W-:Y:S01]  /*00a0*/  UMOV UR4, 0x400 ;  /* 0x0000040000047882 */ /* 0x000fe20000000000 */
[----:B------:R-:W-:Y:S01]  /*00b0*/  UISETP.GE.U32.AND UP0, UPT, UR8, 0x2, UPT ;  /* 0x000000020800788c */ /* 0x000fe2000bf06070 */
[----:B------:R-:W-:Y:S01]  /*00c0*/  ISETP.NE.AND P0, PT, R6, RZ, PT ;  /* 0x000000ff0600720c */ /* 0x000fe20003f05270 */
[----:B0-----:R-:W-:-:S06]  /*00d0*/  ULEA UR4, UR5, UR4, 0x18 ;  /* 0x0000000405047291 */ /* 0x001fcc000f8ec0ff */
[----:B------:R-:W-:-:S05]  /*00e0*/  LEA R5, R6, UR4, 0x2 ;  /* 0x0000000406057c11 */ /* 0x000fca000f8e10ff */
[----:B--2---:R0:W-:Y:S01]  /*00f0*/  STS [R5], R2 ;  /* 0x0000000205007388 */ /* 0x0041e20000000800 */
[----:B------:R-:W-:Y:S06]  /*0100*/  BAR.SYNC.DEFER_BLOCKING 0x0 ;  /* 0x0000000000007b1d */ /* 0x000fec0000010000 */
[----:B------:R-:W-:Y:S05]  /*0110*/  BRA.U !UP0, `(.L_x_6) ;  /* 0x0000000108307547 */ /* 0x000fea000b800000 */
[----:B------:R-:W-:-:S07]  /*0120*/  IMAD.U32 R0, RZ, RZ, UR8 ;  /* 0x00000008ff007e24 */ /* 0x000fce000f8e00ff */
.L_x_7:
[----:B------:R-:W-:-:S04]  /*0130*/  SHF.R.U32.HI R8, RZ, 0x1, R0 ;  /* 0x00000001ff087819 */ /* 0x000fc80000011600 */
[----:B------:R-:W-:-:S13]  /*0140*/  ISETP.GE.U32.AND P1, PT, R6, R8, PT ;  /* 0x000000080600720c */ /* 0x000fda0003f26070 */
[----:B0-----:R-:W-:Y:S01]  /*0150*/  @!P1 IMAD R2, R8, 0x4, R5 ;  /* 0x0000000408029824 */ /* 0x001fe200078e0205 */
[----:B------:R-:W-:Y:S05]  /*0160*/  @!P1 LDS R3, [R5] ;  /* 0x0000000005039984 */ /* 0x000fea0000000800 */
[----:B------:R-:W0:Y:S02]  /*0170*/  @!P1 LDS R2, [R2] ;  /* 0x0000000002029984 */ /* 0x000e240000000800 */
[----:B0-----:R-:W-:-:S05]  /*0180*/  @!P1 IADD3 R4, PT, PT, R2, R3, RZ ;  /* 0x0000000302049210 */ /* 0x001fca0007ffe0ff */
[----:B------:R1:W-:Y:S01]  /*0190*/  @!P1 STS [R5], R4 ;  /* 0x0000000405009388 */ /* 0x0003e20000000800 */
[----:B------:R-:W-:Y:S01]  /*01a0*/  BAR.SYNC.DEFER_BLOCKING 0x0 ;  /* 0x0000000000007b1d */ /* 0x000fe20000010000 */
[----:B------:R-:W-:Y:S01]  /*01b0*/  ISETP.GT.U32.AND P1, PT, R0, 0x3, PT ;  /* 0x000000030000780c */ /* 0x000fe20003f24070 */
[----:B------:R-:W-:-:S12]  /*01c0*/  IMAD.MOV.U32 R0, RZ, RZ, R8 ;  /* 0x000000ffff007224 */ /* 0x000fd800078e0008 */
[----:B-1----:R-:W-:Y:S05]  /*01d0*/  @P1 BRA `(.L_x_7) ;  /* 0xfffffffc00d41947 */ /* 0x002fea000383ffff */
.L_x_6:
        /* <DEDUP_REMOVED lines=9> */
.L_x_8:
        /* <DEDUP_REMOVED lines=9> */
.L_x_17:


//--------------------- .text._Z7reduce1PiS_      --------------------------
	.section	.text._Z7reduce1PiS_,"ax",@progbits
	.align	128
        .global         _Z7reduce1PiS_
        .type           _Z7reduce1PiS_,@function
        .size           _Z7reduce1PiS_,(.L_x_18 - _Z7reduce1PiS_)
        .other          _Z7reduce1PiS_,@"STO_CUDA_ENTRY STV_DEFAULT"
_Z7reduce1PiS_:
.text._Z7reduce1PiS_:
        /* <DEDUP_REMOVED lines=18> */
[----:B------:R-:W-:-:S05]  /*0120*/  UMOV UR5, 0x1 ;  /* 0x0000000100057882 */ /* 0x000fca0000000000 */
.L_x_10:
[----:B------:R-:W-:-:S04]  /*0130*/  USHF.L.U32 UR6, UR5, 0x1, URZ ;  /* 0x0000000105067899 */ /* 0x000fc800080006ff */
[----:B------:R-:W-:Y:S02]  /*0140*/  UISETP.GE.U32.AND UP0, UPT, UR6, UR7, UPT ;  /* 0x000000070600728c */ /* 0x000fe4000bf06070 */
[----:B01----:R-:W-:-:S05]  /*0150*/  IMAD R2, R4, UR6, RZ ;  /* 0x0000000604027c24 */ /* 0x003fca000f8e02ff */
[----:B------:R-:W-:-:S13]  /*0160*/  ISETP.GE.U32.AND P0, PT, R2, UR7, PT ;  /* 0x0000000702007c0c */ /* 0x000fda000bf06070 */
[C---:B------:R-:W-:Y:S01]  /*0170*/  @!P0 VIADD R0, R2.reuse, UR5 ;  /* 0x0000000502008c36 */ /* 0x040fe20008000000 */
[----:B------:R-:W-:Y:S01]  /*0180*/  @!P0 LEA R2, R2, UR4, 0x2 ;  /* 0x0000000402028c11 */ /* 0x000fe2000f8e10ff */
[----:B------:R-:W-:-:S03]  /*0190*/  UMOV UR5, UR6 ;  /* 0x0000000600057c82 */ /* 0x000fc60008000000 */
[----:B------:R-:W-:Y:S01]  /*01a0*/  @!P0 LEA R0, R0, UR4, 0x2 ;  /* 0x0000000400008c11 */ /* 0x000fe2000f8e10ff */
[----:B------:R-:W-:Y:S05]  /*01b0*/  @!P0 LDS R3, [R2] ;  /* 0x0000000002038984 */ /* 0x000fea0000000800 */
[----:B------:R-:W0:Y:S02]  /*01c0*/  @!P0 LDS R0, [R0] ;  /* 0x0000000000008984 */ /* 0x000e240000000800 */
[----:B0-----:R-:W-:-:S05]  /*01d0*/  @!P0 IADD3 R3, PT, PT, R0, R3, RZ ;  /* 0x0000000300038210 */ /* 0x001fca0007ffe0ff */
[----:B------:R1:W-:Y:S01]  /*01e0*/  @!P0 STS [R2], R3 ;  /* 0x0000000302008388 */ /* 0x0003e20000000800 */
[----:B------:R-:W-:Y:S06]  /*01f0*/  BAR.SYNC.DEFER_BLOCKING 0x0 ;  /* 0x0000000000007b1d */ /* 0x000fec0000010000 */
[----:B------:R-:W-:Y:S05]  /*0200*/  BRA.U !UP0, `(.L_x_10) ;  /* 0xfffffffd08c87547 */ /* 0x000fea000b83ffff */
.L_x_9:
[----:B------:R-:W-:Y:S05]  /*0210*/  @P1 EXIT ;  /* 0x000000000000194d */ /* 0x000fea0003800000 */
[----:B------:R-:W2:Y:S01]  /*0220*/  S2UR UR5, SR_CgaCtaId ;  /* 0x00000000000579c3 */ /* 0x000ea20000008800 */
[----:B------:R-:W-:-:S07]  /*0230*/  UMOV UR4, 0x400 ;  /* 0x0000040000047882 */ /* 0x000fce0000000000 */
[----:B01----:R-:W0:Y:S01]  /*0240*/  LDC.64 R2, c[0x0][0x388] ;  /* 0x0000e200ff027b82 */ /* 0x003e220000000a00 */
[----:B--2---:R-:W-:Y:S01]  /*0250*/  ULEA UR4, UR5, UR4, 0x18 ;  /* 0x0000000405047291 */ /* 0x004fe2000f8ec0ff */
[----:B0-----:R-:W-:-:S08]  /*0260*/  IMAD.WIDE.U32 R2, R7, 0x4, R2 ;  /* 0x0000000407027825 */ /* 0x001fd000078e0002 */
[----:B------:R-:W0:Y:S04]  /*0270*/  LDS R5, [UR4] ;  /* 0x00000004ff057984 */ /* 0x000e280008000800 */
[----:B0-----:R-:W-:Y:S01]  /*0280*/  STG.E desc[UR8][R2.64], R5 ;  /* 0x0000000502007986 */ /* 0x001fe2000c101908 */
[----:B------:R-:W-:Y:S05]  /*0290*/  EXIT ;  /* 0x000000000000794d */ /* 0x000fea0003800000 */
.L_x_11:
        /* <DEDUP_REMOVED lines=14> */
.L_x_18:


//--------------------- .text._Z7reduce0PiS_      --------------------------
	.section	.text._Z7reduce0PiS_,"ax",@progbits
	.align	128
        .global         _Z7reduce0PiS_
        .type           _Z7reduce0PiS_,@function
        .size           _Z7reduce0PiS_,(.L_x_19 - _Z7reduce0PiS_)
        .other          _Z7reduce0PiS_,@"STO_CUDA_ENTRY STV_DEFAULT"
_Z7reduce0PiS_:
.text._Z7reduce0PiS_:
        /* <DEDUP_REMOVED lines=18> */
[----:B------:R-:W-:-:S07]  /*0120*/  IMAD.MOV.U32 R0, RZ, RZ, 0x1 ;  /* 0x00000001ff007424 */ /* 0x000fce00078e00ff */
.L_x_13:
[----:B------:R-:W-:-:S05]  /*0130*/  IMAD.SHL.U32 R8, R0, 0x2, RZ ;  /* 0x0000000200087824 */ /* 0x000fca00078e00ff */
[----:B0-----:R-:W-:-:S04]  /*0140*/  IADD3 R2, PT, PT, R8, -0x1, RZ ;  /* 0xffffffff08027810 */ /* 0x001fc80007ffe0ff */
[----:B------:R-:W-:-:S13]  /*0150*/  LOP3.LUT P1, RZ, R2, R7, RZ, 0xc0, !PT ;  /* 0x0000000702ff7212 */ /* 0x000fda000782c0ff */
[----:B------:R-:W-:Y:S01]  /*0160*/  @!P1 IMAD R2, R0, 0x4, R5 ;  /* 0x0000000400029824 */ /* 0x000fe200078e0205 */
[----:B------:R-:W-:Y:S01]  /*0170*/  @!P1 LDS R3, [R5] ;  /* 0x0000000005039984 */ /* 0x000fe20000000800 */
[----:B------:R-:W-:-:S04]  /*0180*/  MOV R0, R8 ;  /* 0x0000000800007202 */ /* 0x000fc80000000f00 */
[----:B------:R-:W0:Y:S02]  /*0190*/  @!P1 LDS R2, [R2] ;  /* 0x0000000002029984 */ /* 0x000e240000000800 */
[----:B0-----:R-:W-:-:S05]  /*01a0*/  @!P1 IADD3 R4, PT, PT, R2, R3, RZ ;  /* 0x0000000302049210 */ /* 0x001fca0007ffe0ff */
[----:B------:R1:W-:Y:S01]  /*01b0*/  @!P1 STS [R5], R4 ;  /* 0x0000000405009388 */ /* 0x0003e20000000800 */
[----:B------:R-:W-:Y:S01]  /*01c0*/  BAR.SYNC.DEFER_BLOCKING 0x0 ;  /* 0x0000000000007b1d */ /* 0x000fe20000010000 */
[----:B------:R-:W-:-:S13]  /*01d0*/  ISETP.GE.U32.AND P1, PT, R8, UR8, PT ;  /* 0x0000000808007c0c */ /* 0x000fda000bf26070 */
[----:B-1----:R-:W-:Y:S05]  /*01e0*/  @!P1 BRA `(.L_x_13) ;  /* 0xfffffffc00d09947 */ /* 0x002fea000383ffff */
.L_x_12:
        /* <DEDUP_REMOVED lines=9> */
.L_x_14:
        /* <DEDUP_REMOVED lines=16> */
.L_x_19:


//--------------------- .nv.shared._Z7reduce4PiS_ --------------------------
	.section	.nv.shared._Z7reduce4PiS_,"aw",@nobits
	.sectionflags	@""
	.align	16
	.zero		1024


//--------------------- .nv.shared.reserved.0     --------------------------
	.section	.nv.shared.reserved.0,"aw",@nobits
	.weak		__nv_reservedSMEM_offset_0_alias
	.size		__nv_reservedSMEM_offset_0_alias, 0, 64
	.other		__nv_reservedSMEM_offset_0_alias,@"STO_CUDA_RESERVED_SHARED STV_DEFAULT"
__nv_reservedSMEM_offset_0_alias:
	.zero		0
	.zero		64


//--------------------- .nv.shared._Z7reduce3PiS_ --------------------------
	.section	.nv.shared._Z7reduce3PiS_,"aw",@nobits
	.sectionflags	@""
	.align	16
	.zero		1024


//--------------------- .nv.shared._Z7reduce2PiS_ --------------------------
	.section	.nv.shared._Z7reduce2PiS_,"aw",@nobits
	.sectionflags	@""
	.align	16
	.zero		1024


//--------------------- .nv.shared._Z7reduce1PiS_ --------------------------
	.section	.nv.shared._Z7reduce1PiS_,"aw",@nobits
	.sectionflags	@""
	.align	16
	.zero		1024


//--------------------- .nv.shared._Z7reduce0PiS_ --------------------------
	.section	.nv.shared._Z7reduce0PiS_,"aw",@nobits
	.sectionflags	@""
	.align	16
	.zero		1024


//--------------------- .nv.constant0._Z7reduce4PiS_ --------------------------
	.section	.nv.constant0._Z7reduce4PiS_,"a",@progbits
	.sectionflags	@""
	.align	4
.nv.constant0._Z7reduce4PiS_:
	.zero		912


//--------------------- .nv.constant0._Z7reduce3PiS_ --------------------------
	.section	.nv.constant0._Z7reduce3PiS_,"a",@progbits
	.sectionflags	@""
	.align	4
.nv.constant0._Z7reduce3PiS_:
	.zero		912


//--------------------- .nv.constant0._Z7reduce2PiS_ --------------------------
	.section	.nv.constant0._Z7reduce2PiS_,"a",@progbits
	.sectionflags	@""
	.align	4
.nv.constant0._Z7reduce2PiS_:
	.zero		912


//--------------------- .nv.constant0._Z7reduce1PiS_ --------------------------
	.section	.nv.constant0._Z7reduce1PiS_,"a",@progbits
	.sectionflags	@""
	.align	4
.nv.constant0._Z7reduce1PiS_:
	.zero		912


//--------------------- .nv.constant0._Z7reduce0PiS_ --------------------------
	.section	.nv.constant0._Z7reduce0PiS_,"a",@progbits
	.sectionflags	@""
	.align	4
.nv.constant0._Z7reduce0PiS_:
	.zero		912


//--------------------- SYMBOLS --------------------------

	.type		.nv.reservedSmem.offset0,@object
	.size		.nv.reservedSmem.offset0,0x4
	.type		.nv.reservedSmem.cap,@object
	.size		.nv.reservedSmem.cap,0x4
